//
// Generated by NVIDIA NVVM Compiler
//
// Compiler Build ID: CL-36424714
// Cuda compilation tools, release 13.0, V13.0.88
// Based on NVVM 20.0.0
//

.version 9.0
.target sm_100
.address_size 64

	// .globl	_Z9vectorAddPKfS0_Pfi

.visible .entry _Z9vectorAddPKfS0_Pfi(
	.param .u64 .ptr .align 1 _Z9vectorAddPKfS0_Pfi_param_0,
	.param .u64 .ptr .align 1 _Z9vectorAddPKfS0_Pfi_param_1,
	.param .u64 .ptr .align 1 _Z9vectorAddPKfS0_Pfi_param_2,
	.param .u32 _Z9vectorAddPKfS0_Pfi_param_3
)
{
	.reg .pred 	%p<6>;
	.reg .b32 	%r<22>;
	.reg .b32 	%f<142>;
	.reg .b64 	%rd<11>;

	ld.param.u64 	%rd1, [_Z9vectorAddPKfS0_Pfi_param_0];
	ld.param.u64 	%rd2, [_Z9vectorAddPKfS0_Pfi_param_1];
	ld.param.u64 	%rd3, [_Z9vectorAddPKfS0_Pfi_param_2];
	ld.param.u32 	%r10, [_Z9vectorAddPKfS0_Pfi_param_3];
	mov.u32 	%r11, %ntid.x;
	mov.u32 	%r12, %ctaid.x;
	mov.u32 	%r13, %tid.x;
	mad.lo.s32 	%r1, %r11, %r12, %r13;
	setp.ge.s32 	%p1, %r1, %r10;
	@%p1 bra 	$L__BB0_10;
	mov.f32 	%f139, 0f42C80000;
	mov.b32 	%r18, 0;
$L__BB0_2:
	mul.f32 	%f10, %f139, 0f3F000000;
	mul.f32 	%f11, %f10, 0f3F000000;
	mul.f32 	%f12, %f11, 0f3F000000;
	mul.f32 	%f13, %f12, 0f3F000000;
	mul.f32 	%f14, %f13, 0f3F000000;
	mul.f32 	%f15, %f14, 0f3F000000;
	mul.f32 	%f16, %f15, 0f3F000000;
	mul.f32 	%f17, %f16, 0f3F000000;
	mul.f32 	%f18, %f17, 0f3F000000;
	mul.f32 	%f19, %f18, 0f3F000000;
	mul.f32 	%f20, %f19, 0f3F000000;
	mul.f32 	%f21, %f20, 0f3F000000;
	mul.f32 	%f22, %f21, 0f3F000000;
	mul.f32 	%f23, %f22, 0f3F000000;
	mul.f32 	%f24, %f23, 0f3F000000;
	mul.f32 	%f25, %f24, 0f3F000000;
	mul.f32 	%f26, %f25, 0f3F000000;
	mul.f32 	%f27, %f26, 0f3F000000;
	mul.f32 	%f28, %f27, 0f3F000000;
	mul.f32 	%f29, %f28, 0f3F000000;
	mul.f32 	%f30, %f29, 0f3F000000;
	mul.f32 	%f31, %f30, 0f3F000000;
	mul.f32 	%f32, %f31, 0f3F000000;
	mul.f32 	%f33, %f32, 0f3F000000;
	mul.f32 	%f34, %f33, 0f3F000000;
	mul.f32 	%f35, %f34, 0f3F000000;
	mul.f32 	%f36, %f35, 0f3F000000;
	mul.f32 	%f37, %f36, 0f3F000000;
	mul.f32 	%f38, %f37, 0f3F000000;
	mul.f32 	%f39, %f38, 0f3F000000;
	mul.f32 	%f40, %f39, 0f3F000000;
	mul.f32 	%f139, %f40, 0f3F000000;
	add.s32 	%r18, %r18, 32;
	setp.ne.s32 	%p2, %r18, 100000;
	@%p2 bra 	$L__BB0_2;
	mov.b32 	%r19, 0;
$L__BB0_4:
	add.f32 	%f41, %f139, %f139;
	fma.rn.f32 	%f42, %f139, 0f40000000, %f41;
	add.f32 	%f43, %f42, %f42;
	fma.rn.f32 	%f44, %f42, 0f40000000, %f43;
	add.f32 	%f45, %f44, %f44;
	fma.rn.f32 	%f46, %f44, 0f40000000, %f45;
	add.f32 	%f47, %f46, %f46;
	fma.rn.f32 	%f48, %f46, 0f40000000, %f47;
	add.f32 	%f49, %f48, %f48;
	fma.rn.f32 	%f50, %f48, 0f40000000, %f49;
	add.f32 	%f51, %f50, %f50;
	fma.rn.f32 	%f52, %f50, 0f40000000, %f51;
	add.f32 	%f53, %f52, %f52;
	fma.rn.f32 	%f54, %f52, 0f40000000, %f53;
	add.f32 	%f55, %f54, %f54;
	fma.rn.f32 	%f56, %f54, 0f40000000, %f55;
	add.f32 	%f57, %f56, %f56;
	fma.rn.f32 	%f58, %f56, 0f40000000, %f57;
	add.f32 	%f59, %f58, %f58;
	fma.rn.f32 	%f60, %f58, 0f40000000, %f59;
	add.f32 	%f61, %f60, %f60;
	fma.rn.f32 	%f62, %f60, 0f40000000, %f61;
	add.f32 	%f63, %f62, %f62;
	fma.rn.f32 	%f64, %f62, 0f40000000, %f63;
	add.f32 	%f65, %f64, %f64;
	fma.rn.f32 	%f66, %f64, 0f40000000, %f65;
	add.f32 	%f67, %f66, %f66;
	fma.rn.f32 	%f68, %f66, 0f40000000, %f67;
	add.f32 	%f69, %f68, %f68;
	fma.rn.f32 	%f70, %f68, 0f40000000, %f69;
	add.f32 	%f71, %f70, %f70;
	fma.rn.f32 	%f139, %f70, 0f40000000, %f71;
	add.s32 	%r19, %r19, 32;
	setp.ne.s32 	%p3, %r19, 100000;
	@%p3 bra 	$L__BB0_4;
	mov.b32 	%r20, 0;
$L__BB0_6:
	div.rn.f32 	%f72, %f139, 0f3FC00000;
	div.rn.f32 	%f73, %f72, 0f3FC00000;
	div.rn.f32 	%f74, %f73, 0f3FC00000;
	div.rn.f32 	%f75, %f74, 0f3FC00000;
	div.rn.f32 	%f76, %f75, 0f3FC00000;
	div.rn.f32 	%f77, %f76, 0f3FC00000;
	div.rn.f32 	%f78, %f77, 0f3FC00000;
	div.rn.f32 	%f79, %f78, 0f3FC00000;
	div.rn.f32 	%f80, %f79, 0f3FC00000;
	div.rn.f32 	%f81, %f80, 0f3FC00000;
	div.rn.f32 	%f82, %f81, 0f3FC00000;
	div.rn.f32 	%f83, %f82, 0f3FC00000;
	div.rn.f32 	%f84, %f83, 0f3FC00000;
	div.rn.f32 	%f85, %f84, 0f3FC00000;
	div.rn.f32 	%f86, %f85, 0f3FC00000;
	div.rn.f32 	%f87, %f86, 0f3FC00000;
	div.rn.f32 	%f88, %f87, 0f3FC00000;
	div.rn.f32 	%f89, %f88, 0f3FC00000;
	div.rn.f32 	%f90, %f89, 0f3FC00000;
	div.rn.f32 	%f91, %f90, 0f3FC00000;
	div.rn.f32 	%f92, %f91, 0f3FC00000;
	div.rn.f32 	%f93, %f92, 0f3FC00000;
	div.rn.f32 	%f94, %f93, 0f3FC00000;
	div.rn.f32 	%f95, %f94, 0f3FC00000;
	div.rn.f32 	%f96, %f95, 0f3FC00000;
	div.rn.f32 	%f97, %f96, 0f3FC00000;
	div.rn.f32 	%f98, %f97, 0f3FC00000;
	div.rn.f32 	%f99, %f98, 0f3FC00000;
	div.rn.f32 	%f100, %f99, 0f3FC00000;
	div.rn.f32 	%f101, %f100, 0f3FC00000;
	div.rn.f32 	%f102, %f101, 0f3FC00000;
	div.rn.f32 	%f139, %f102, 0f3FC00000;
	add.s32 	%r20, %r20, 32;
	setp.ne.s32 	%p4, %r20, 100000;
	@%p4 bra 	$L__BB0_6;
	mov.b32 	%r21, 0;
$L__BB0_8:
	mul.f32 	%f103, %f139, 0f3FC00000;
	mul.f32 	%f104, %f103, 0f3FC00000;
	mul.f32 	%f105, %f104, 0f3FC00000;
	mul.f32 	%f106, %f105, 0f3FC00000;
	mul.f32 	%f107, %f106, 0f3FC00000;
	mul.f32 	%f108, %f107, 0f3FC00000;
	mul.f32 	%f109, %f108, 0f3FC00000;
	mul.f32 	%f110, %f109, 0f3FC00000;
	mul.f32 	%f111, %f110, 0f3FC00000;
	mul.f32 	%f112, %f111, 0f3FC00000;
	mul.f32 	%f113, %f112, 0f3FC00000;
	mul.f32 	%f114, %f113, 0f3FC00000;
	mul.f32 	%f115, %f114, 0f3FC00000;
	mul.f32 	%f116, %f115, 0f3FC00000;
	mul.f32 	%f117, %f116, 0f3FC00000;
	mul.f32 	%f118, %f117, 0f3FC00000;
	mul.f32 	%f119, %f118, 0f3FC00000;
	mul.f32 	%f120, %f119, 0f3FC00000;
	mul.f32 	%f121, %f120, 0f3FC00000;
	mul.f32 	%f122, %f121, 0f3FC00000;
	mul.f32 	%f123, %f122, 0f3FC00000;
	mul.f32 	%f124, %f123, 0f3FC00000;
	mul.f32 	%f125, %f124, 0f3FC00000;
	mul.f32 	%f126, %f125, 0f3FC00000;
	mul.f32 	%f127, %f126, 0f3FC00000;
	mul.f32 	%f128, %f127, 0f3FC00000;
	mul.f32 	%f129, %f128, 0f3FC00000;
	mul.f32 	%f130, %f129, 0f3FC00000;
	mul.f32 	%f131, %f130, 0f3FC00000;
	mul.f32 	%f132, %f131, 0f3FC00000;
	mul.f32 	%f133, %f132, 0f3FC00000;
	mul.f32 	%f139, %f133, 0f3FC00000;
	add.s32 	%r21, %r21, 32;
	setp.ne.s32 	%p5, %r21, 100000;
	@%p5 bra 	$L__BB0_8;
	cvta.to.global.u64 	%rd4, %rd1;
	mul.wide.s32 	%rd5, %r1, 4;
	add.s64 	%rd6, %rd4, %rd5;
	ld.global.f32 	%f134, [%rd6];
	cvta.to.global.u64 	%rd7, %rd2;
	add.s64 	%rd8, %rd7, %rd5;
	ld.global.f32 	%f135, [%rd8];
	add.f32 	%f136, %f134, %f135;
	add.f32 	%f137, %f139, %f136;
	cvta.to.global.u64 	%rd9, %rd3;
	add.s64 	%rd10, %rd9, %rd5;
	st.global.f32 	[%rd10], %f137;
$L__BB0_10:
	ret;

}


// ===== COMPILED SASS (sm_100) =====

	.target	sm_100

	.elftype	@"ET_EXEC"


//--------------------- .note.nv.tkinfo           --------------------------
	.section	.note.nv.tkinfo,"",@"SHT_NOTE"
	.sectionflags	@"SHF_NOTE_NV_TKINFO"
	.tkinfo
        /*0018*/ 	.word	0x00000002
        /*0030*/ 	.string	""
        /*0030*/ 	.string	"ptxas"
        /*0030*/ 	.string	"Cuda compilation tools, release 13.0, V13.0.88"
        /*0030*/ 	.string	"Build cuda_13.0.r13.0/compiler.36424714_0"
        /*0030*/ 	.string	"-arch sm_100 -m 64 "



//--------------------- .note.nv.cuinfo           --------------------------
	.section	.note.nv.cuinfo,"",@"SHT_NOTE"
	.sectionflags	@"SHF_NOTE_NV_CUINFO"
        /*0018*/ 	.short	0x0002
        /*001a*/ 	.short	0x0064
        /*001c*/ 	.short	0x0082
	.zero		2


//--------------------- .nv.info                  --------------------------
	.section	.nv.info,"",@"SHT_CUDA_INFO"
	.align	4


	//----- nvinfo : EIATTR_REGCOUNT
	.align		4
        /*0000*/ 	.byte	0x04, 0x2f
        /*0002*/ 	.short	(.L_1 - .L_0)
	.align		4
.L_0:
        /*0004*/ 	.word	index@(_Z9vectorAddPKfS0_Pfi)
        /*0008*/ 	.word	0x00000010


	//----- nvinfo : EIATTR_FRAME_SIZE
	.align		4
.L_1:
        /*000c*/ 	.byte	0x04, 0x11
        /*000e*/ 	.short	(.L_3 - .L_2)
	.align		4
.L_2:
        /*0010*/ 	.word	index@($__internal_0_$__cuda_sm3x_div_rn_noftz_f32_slowpath)
        /*0014*/ 	.word	0x00000000


	//----- nvinfo : EIATTR_FRAME_SIZE
	.align		4
.L_3:
        /*0018*/ 	.byte	0x04, 0x11
        /*001a*/ 	.short	(.L_5 - .L_4)
	.align		4
.L_4:
        /*001c*/ 	.word	index@(_Z9vectorAddPKfS0_Pfi)
        /*0020*/ 	.word	0x00000000


	//----- nvinfo : EIATTR_MIN_STACK_SIZE
	.align		4
.L_5:
        /*0024*/ 	.byte	0x04, 0x12
        /*0026*/ 	.short	(.L_7 - .L_6)
	.align		4
.L_6:
        /*0028*/ 	.word	index@(_Z9vectorAddPKfS0_Pfi)
        /*002c*/ 	.word	0x00000000
.L_7:


//--------------------- .nv.compat                --------------------------
	.section	.nv.compat,"",@"SHT_CUDA_COMPAT_INFO"
	.align	4
        /*0000*/ 	.byte	0x02, 0x09, 0x00, 0x00, 0x02, 0x02, 0x01, 0x00, 0x02, 0x05, 0x05, 0x00, 0x03, 0x07, 0x01, 0x01
        /*0010*/ 	.byte	0x02, 0x03, 0x00, 0x00, 0x02, 0x06, 0x01, 0x00, 0x04, 0x0b, 0x08, 0x00, 0x01, 0x00, 0x00, 0x00
        /*0020*/ 	.byte	0x00, 0x00, 0x00, 0x00


//--------------------- .nv.info._Z9vectorAddPKfS0_Pfi --------------------------
	.section	.nv.info._Z9vectorAddPKfS0_Pfi,"",@"SHT_CUDA_INFO"
	.sectionflags	@""
	.align	4


	//----- nvinfo : EIATTR_CUDA_API_VERSION
	.align		4
        /*0000*/ 	.byte	0x04, 0x37
        /*0002*/ 	.short	(.L_9 - .L_8)
.L_8:
        /*0004*/ 	.word	0x00000082


	//----- nvinfo : EIATTR_KPARAM_INFO
	.align		4
.L_9:
        /*0008*/ 	.byte	0x04, 0x17
        /*000a*/ 	.short	(.L_11 - .L_10)
.L_10:
        /*000c*/ 	.word	0x00000000
        /*0010*/ 	.short	0x0003
        /*0012*/ 	.short	0x0018
        /*0014*/ 	.byte	0x00, 0xf0, 0x11, 0x00


	//----- nvinfo : EIATTR_KPARAM_INFO
	.align		4
.L_11:
        /*0018*/ 	.byte	0x04, 0x17
        /*001a*/ 	.short	(.L_13 - .L_12)
.L_12:
        /*001c*/ 	.word	0x00000000
        /*0020*/ 	.short	0x0002
        /*0022*/ 	.short	0x0010
        /*0024*/ 	.byte	0x00, 0xf5, 0x21, 0x00


	//----- nvinfo : EIATTR_KPARAM_INFO
	.align		4
.L_13:
        /*0028*/ 	.byte	0x04, 0x17
        /*002a*/ 	.short	(.L_15 - .L_14)
.L_14:
        /*002c*/ 	.word	0x00000000
        /*0030*/ 	.short	0x0001
        /*0032*/ 	.short	0x0008
        /*0034*/ 	.byte	0x00, 0xf5, 0x21, 0x00


	//----- nvinfo : EIATTR_KPARAM_INFO
	.align		4
.L_15:
        /*0038*/ 	.byte	0x04, 0x17
        /*003a*/ 	.short	(.L_17 - .L_16)
.L_16:
        /*003c*/ 	.word	0x00000000
        /*0040*/ 	.short	0x0000
        /*0042*/ 	.short	0x0000
        /*0044*/ 	.byte	0x00, 0xf5, 0x21, 0x00


	//----- nvinfo : EIATTR_SPARSE_MMA_MASK
	.align		4
.L_17:
        /*0048*/ 	.byte	0x03, 0x50
        /*004a*/ 	.short	0x0000


	//----- nvinfo : EIATTR_MAXREG_COUNT
	.align		4
        /*004c*/ 	.byte	0x03, 0x1b
        /*004e*/ 	.short	0x00ff


	//----- nvinfo : EIATTR_MERCURY_ISA_VERSION
	.align		4
        /*0050*/ 	.byte	0x03, 0x5f
        /*0052*/ 	.short	0x0101


	//----- nvinfo : EIATTR_VRC_CTA_INIT_COUNT
	.align		4
        /*0054*/ 	.byte	0x02, 0x4a
	.zero		1
	.zero		1


	//----- nvinfo : EIATTR_EXIT_INSTR_OFFSETS
	.align		4
        /*0058*/ 	.byte	0x04, 0x1c
        /*005a*/ 	.short	(.L_19 - .L_18)


	//   ....[0]....
.L_18:
        /*005c*/ 	.word	0x00000070


	//   ....[1]....
        /*0060*/ 	.word	0x00004a70


	//----- nvinfo : EIATTR_CRS_STACK_SIZE
	.align		4
.L_19:
        /*0064*/ 	.byte	0x04, 0x1e
        /*0066*/ 	.short	(.L_21 - .L_20)
.L_20:
        /*0068*/ 	.word	0x00000000


	//----- nvinfo : EIATTR_CBANK_PARAM_SIZE
	.align		4
.L_21:
        /*006c*/ 	.byte	0x03, 0x19
        /*006e*/ 	.short	0x001c


	//----- nvinfo : EIATTR_PARAM_CBANK
	.align		4
        /*0070*/ 	.byte	0x04, 0x0a
        /*0072*/ 	.short	(.L_23 - .L_22)
	.align		4
.L_22:
        /*0074*/ 	.word	index@(.nv.constant0._Z9vectorAddPKfS0_Pfi)
        /*0078*/ 	.short	0x0380
        /*007a*/ 	.short	0x001c


	//----- nvinfo : EIATTR_SW_WAR
	.align		4
.L_23:
        /*007c*/ 	.byte	0x04, 0x36
        /*007e*/ 	.short	(.L_25 - .L_24)
.L_24:
        /*0080*/ 	.word	0x00000008
.L_25:


//--------------------- .nv.callgraph             --------------------------
	.section	.nv.callgraph,"",@"SHT_CUDA_CALLGRAPH"
	.align	4
	.sectionentsize	8
	.align		4
        /*0000*/ 	.word	0x00000000
	.align		4
        /*0004*/ 	.word	0xffffffff
	.align		4
        /*0008*/ 	.word	0x00000000
	.align		4
        /*000c*/ 	.word	0xfffffffe
	.align		4
        /*0010*/ 	.word	0x00000000
	.align		4
        /*0014*/ 	.word	0xfffffffd
	.align		4
        /*0018*/ 	.word	0x00000000
	.align		4
        /*001c*/ 	.word	0xfffffffc


//--------------------- .text._Z9vectorAddPKfS0_Pfi --------------------------
	.section	.text._Z9vectorAddPKfS0_Pfi,"ax",@progbits
	.align	128
        .global         _Z9vectorAddPKfS0_Pfi
        .type           _Z9vectorAddPKfS0_Pfi,@function
        .size           _Z9vectorAddPKfS0_Pfi,(.L_x_45 - _Z9vectorAddPKfS0_Pfi)
        .other          _Z9vectorAddPKfS0_Pfi,@"STO_CUDA_ENTRY STV_DEFAULT"
_Z9vectorAddPKfS0_Pfi:
.text._Z9vectorAddPKfS0_Pfi:
[----:B------:R-:W-:Y:S01]  /*0000*/  LDC R1, c[0x0][0x37c] ;  /* 0x0000df00ff017b82 */ /* 0x000fe20000000800 */
[----:B------:R-:W0:Y:S01]  /*0010*/  S2R R2, SR_CTAID.X ;  /* 0x0000000000027919 */ /* 0x000e220000002500 */
[----:B------:R-:W0:Y:S01]  /*0020*/  LDCU UR4, c[0x0][0x360] ;  /* 0x00006c00ff0477ac */ /* 0x000e220008000800 */
[----:B------:R-:W0:Y:S01]  /*0030*/  S2R R3, SR_TID.X ;  /* 0x0000000000037919 */ /* 0x000e220000002100 */
[----:B------:R-:W1:Y:S01]  /*0040*/  LDCU UR5, c[0x0][0x398] ;  /* 0x00007300ff0577ac */ /* 0x000e620008000800 */
[----:B0-----:R-:W-:-:S05]  /*0050*/  IMAD R2, R2, UR4, R3 ;  /* 0x0000000402027c24 */ /* 0x001fca000f8e0203 */
[----:B-1----:R-:W-:-:S13]  /*0060*/  ISETP.GE.AND P0, PT, R2, UR5, PT ;  /* 0x0000000502007c0c */ /* 0x002fda000bf06270 */
[----:B------:R-:W-:Y:S05]  /*0070*/  @P0 EXIT ;  /* 0x000000000000094d */ /* 0x000fea0003800000 */
[----:B------:R-:W-:Y:S01]  /*0080*/  HFMA2 R0, -RZ, RZ, 0, 0 ;  /* 0x00000000ff007431 */ /* 0x000fe200000001ff */
[----:B------:R-:W-:-:S06]  /*0090*/  UMOV UR4, 0xa0 ;  /* 0x000000a000047882 */ /* 0x000fcc0000000000 */
.L_x_0:
[----:B------:R-:W-:Y:S01]  /*00a0*/  FMUL.D2 R0, R0, 0.5 ;  /* 0x3f00000000007820 */ /* 0x000fe20000300000 */
[----:B------:R-:W-:-:S03]  /*00b0*/  UIADD3 UR4, UPT, UPT, UR4, 0x140, URZ ;  /* 0x0000014004047890 */ /* 0x000fc6000fffe0ff */
[----:B------:R-:W-:Y:S01]  /*00c0*/  FMUL.D2 R0, R0, 0.5 ;  /* 0x3f00000000007820 */ /* 0x000fe20000300000 */
[----:B------:R-:W-:-:S03]  /*00d0*/  UISETP.NE.AND UP0, UPT, UR4, 0x186a0, UPT ;  /* 0x000186a00400788c */ /* 0x000fc6000bf05270 */
[----:B------:R-:W-:-:S04]  /*00e0*/  FMUL.D2 R0, R0, 0.5 ;  /* 0x3f00000000007820 */ /* 0x000fc80000300000 */
        /* <DEDUP_REMOVED lines=156> */
[----:B------:R-:W-:Y:S01]  /*0ab0*/  FMUL.D2 R0, R0, 0.5 ;  /* 0x3f00000000007820 */ /* 0x000fe20000300000 */
[----:B------:R-:W-:Y:S06]  /*0ac0*/  BRA.U UP0, `(.L_x_0) ;  /* 0xfffffff500747547 */ /* 0x000fec000b83ffff */
[----:B------:R-:W-:Y:S01]  /*0ad0*/  FADD R3, R0, R0 ;  /* 0x0000000000037221 */ /* 0x000fe20000000000 */
[----:B------:R-:W-:-:S03]  /*0ae0*/  UMOV UR4, 0x60 ;  /* 0x0000006000047882 */ /* 0x000fc60000000000 */
[----:B------:R-:W-:-:S04]  /*0af0*/  FFMA R3, R0, 2, R3 ;  /* 0x4000000000037823 */ /* 0x000fc80000000003 */
[----:B------:R-:W-:-:S04]  /*0b00*/  FADD R0, R3, R3 ;  /* 0x0000000303007221 */ /* 0x000fc80000000000 */
        /* <DEDUP_REMOVED lines=92> */
[----:B------:R-:W-:-:S07]  /*10d0*/  FFMA R5, R3, 2, R0 ;  /* 0x4000000003057823 */ /* 0x000fce0000000000 */
.L_x_1:
[----:B------:R-:W-:Y:S01]  /*10e0*/  FADD R0, R5, R5 ;  /* 0x0000000505007221 */ /* 0x000fe20000000000 */
[----:B------:R-:W-:-:S03]  /*10f0*/  UIADD3 UR4, UPT, UPT, UR4, 0xe0, URZ ;  /* 0x000000e004047890 */ /* 0x000fc6000fffe0ff */
[----:B------:R-:W-:Y:S01]  /*1100*/  FFMA R0, R5, 2, R0 ;  /* 0x4000000005007823 */ /* 0x000fe20000000000 */
[----:B------:R-:W-:-:S03]  /*1110*/  UISETP.NE.AND UP0, UPT, UR4, 0x186a0, UPT ;  /* 0x000186a00400788c */ /* 0x000fc6000bf05270 */
        /* <DEDUP_REMOVED lines=221> */
[----:B------:R-:W-:Y:S01]  /*1ef0*/  FFMA R5, R0, 2, R3 ;  /* 0x4000000000057823 */ /* 0x000fe20000000003 */
[----:B------:R-:W-:Y:S06]  /*1f00*/  BRA.U UP0, `(.L_x_1) ;  /* 0xfffffff100747547 */ /* 0x000fec000b83ffff */
[----:B------:R-:W-:-:S05]  /*1f10*/  UMOV UR4, URZ ;  /* 0x000000ff00047c82 */ /* 0x000fca0008000000 */
.L_x_34:
[----:B------:R-:W-:Y:S01]  /*1f20*/  HFMA2 R3, -RZ, RZ, 1.791015625, -0.052093505859375 ;  /* 0x3f2aaaabff037431 */ /* 0x000fe200000001ff */
[----:B------:R-:W-:Y:S01]  /*1f30*/  MOV R4, 0x3fc00000 ;  /* 0x3fc0000000047802 */ /* 0x000fe20000000f00 */
[----:B------:R-:W0:Y:S01]  /*1f40*/  FCHK P0, R5, 1.5 ;  /* 0x3fc0000005007902 */ /* 0x000e220000000000 */
[----:B------:R-:W-:-:S04]  /*1f50*/  UIADD3 UR4, UPT, UPT, UR4, 0x20, URZ ;  /* 0x0000002004047890 */ /* 0x000fc8000fffe0ff */
[----:B------:R-:W-:Y:S01]  /*1f60*/  UISETP.NE.AND UP0, UPT, UR4, 0x186a0, UPT ;  /* 0x000186a00400788c */ /* 0x000fe2000bf05270 */
[----:B------:R-:W-:-:S04]  /*1f70*/  FFMA R0, R3, -R4, 1 ;  /* 0x3f80000003007423 */ /* 0x000fc80000000804 */
[----:B------:R-:W-:-:S04]  /*1f80*/  FFMA R0, R0, R3, 0.6666666865348815918 ;  /* 0x3f2aaaab00007423 */ /* 0x000fc80000000003 */
[----:B------:R-:W-:-:S04]  /*1f90*/  FFMA R3, R0, R5, RZ ;  /* 0x0000000500037223 */ /* 0x000fc800000000ff */
[----:B------:R-:W-:-:S04]  /*1fa0*/  FFMA R6, R3, -1.5, R5 ;  /* 0xbfc0000003067823 */ /* 0x000fc80000000005 */
[----:B------:R-:W-:Y:S01]  /*1fb0*/  FFMA R3, R0, R6, R3 ;  /* 0x0000000600037223 */ /* 0x000fe20000000003 */
[----:B0-----:R-:W-:Y:S06]  /*1fc0*/  @!P0 BRA `(.L_x_2) ;  /* 0x00000000000c8947 */ /* 0x001fec0003800000 */
[----:B------:R-:W-:Y:S02]  /*1fd0*/  MOV R3, R5 ;  /* 0x0000000500037202 */ /* 0x000fe40000000f00 */
[----:B------:R-:W-:-:S07]  /*1fe0*/  MOV R6, 0x2000 ;  /* 0x0000200000067802 */ /* 0x000fce0000000f00 */
[----:B------:R-:W-:Y:S05]  /*1ff0*/  CALL.REL.NOINC `($__internal_0_$__cuda_sm3x_div_rn_noftz_f32_slowpath) ;  /* 0x0000002800a07944 */ /* 0x000fea0003c00000 */
.L_x_2:
[----:B------:R-:W-:Y:S01]  /*2000*/  MOV R5, 0x3f2aaaab ;  /* 0x3f2aaaab00057802 */ /* 0x000fe20000000f00 */
[----:B------:R-:W0:Y:S04]  /*2010*/  FCHK P0, R3, 1.5 ;  /* 0x3fc0000003007902 */ /* 0x000e280000000000 */
[----:B------:R-:W-:-:S04]  /*2020*/  FFMA R0, R5, -R4, 1 ;  /* 0x3f80000005007423 */ /* 0x000fc80000000804 */
[----:B------:R-:W-:-:S04]  /*2030*/  FFMA R0, R0, R5, 0.6666666865348815918 ;  /* 0x3f2aaaab00007423 */ /* 0x000fc80000000005 */
[----:B------:R-:W-:-:S04]  /*2040*/  FFMA R6, R0, R3, RZ ;  /* 0x0000000300067223 */ /* 0x000fc800000000ff */
[----:B------:R-:W-:-:S04]  /*2050*/  FFMA R5, R6, -1.5, R3 ;  /* 0xbfc0000006057823 */ /* 0x000fc80000000003 */
[----:B------:R-:W-:Y:S01]  /*2060*/  FFMA R5, R0, R5, R6 ;  /* 0x0000000500057223 */ /* 0x000fe20000000006 */
[----:B0-----:R-:W-:Y:S06]  /*2070*/  @!P0 BRA `(.L_x_3) ;  /* 0x00000000000c8947 */ /* 0x001fec0003800000 */
[----:B------:R-:W-:-:S07]  /*2080*/  MOV R6, 0x20a0 ;  /* 0x000020a000067802 */ /* 0x000fce0000000f00 */
[----:B------:R-:W-:Y:S05]  /*2090*/  CALL.REL.NOINC `($__internal_0_$__cuda_sm3x_div_rn_noftz_f32_slowpath) ;  /* 0x0000002800787944 */ /* 0x000fea0003c00000 */
[----:B------:R-:W-:-:S07]  /*20a0*/  MOV R5, R3 ;  /* 0x0000000300057202 */ /* 0x000fce0000000f00 */
.L_x_3:
[----:B------:R-:W-:Y:S01]  /*20b0*/  HFMA2 R3, -RZ, RZ, 1.791015625, -0.052093505859375 ;  /* 0x3f2aaaabff037431 */ /* 0x000fe200000001ff */
[----:B------:R-:W0:Y:S04]  /*20c0*/  FCHK P0, R5, 1.5 ;  /* 0x3fc0000005007902 */ /* 0x000e280000000000 */
        /* <DEDUP_REMOVED lines=9> */
.L_x_4:
        /* <DEDUP_REMOVED lines=11> */
.L_x_5:
        /* <DEDUP_REMOVED lines=11> */
.L_x_6:
        /* <DEDUP_REMOVED lines=11> */
.L_x_7:
        /* <DEDUP_REMOVED lines=11> */
.L_x_8:
        /* <DEDUP_REMOVED lines=11> */
.L_x_9:
        /* <DEDUP_REMOVED lines=11> */
.L_x_10:
        /* <DEDUP_REMOVED lines=11> */
.L_x_11:
        /* <DEDUP_REMOVED lines=11> */
.L_x_12:
        /* <DEDUP_REMOVED lines=11> */
.L_x_13:
        /* <DEDUP_REMOVED lines=11> */
.L_x_14:
        /* <DEDUP_REMOVED lines=11> */
.L_x_15:
        /* <DEDUP_REMOVED lines=11> */
.L_x_16:
        /* <DEDUP_REMOVED lines=11> */
.L_x_17:
        /* <DEDUP_REMOVED lines=11> */
.L_x_18:
        /* <DEDUP_REMOVED lines=11> */
.L_x_19:
        /* <DEDUP_REMOVED lines=11> */
.L_x_20:
        /* <DEDUP_REMOVED lines=11> */
.L_x_21:
        /* <DEDUP_REMOVED lines=11> */
.L_x_22:
        /* <DEDUP_REMOVED lines=11> */
.L_x_23:
        /* <DEDUP_REMOVED lines=11> */
.L_x_24:
        /* <DEDUP_REMOVED lines=11> */
.L_x_25:
        /* <DEDUP_REMOVED lines=11> */
.L_x_26:
        /* <DEDUP_REMOVED lines=11> */
.L_x_27:
        /* <DEDUP_REMOVED lines=11> */
.L_x_28:
        /* <DEDUP_REMOVED lines=11> */
.L_x_29:
        /* <DEDUP_REMOVED lines=11> */
.L_x_30:
        /* <DEDUP_REMOVED lines=11> */
.L_x_31:
        /* <DEDUP_REMOVED lines=11> */
.L_x_32:
        /* <DEDUP_REMOVED lines=11> */
.L_x_33:
[----:B------:R-:W-:Y:S01]  /*3550*/  MOV R5, R0 ;  /* 0x0000000000057202 */ /* 0x000fe20000000f00 */
[----:B------:R-:W-:Y:S06]  /*3560*/  BRA.U UP0, `(.L_x_34) ;  /* 0xffffffe9006c7547 */ /* 0x000fec000b83ffff */
[----:B------:R-:W-:Y:S01]  /*3570*/  FMUL R0, R5, 1.5 ;  /* 0x3fc0000005007820 */ /* 0x000fe20000400000 */
[----:B------:R-:W0:Y:S03]  /*3580*/  LDCU.64 UR6, c[0x0][0x358] ;  /* 0x00006b00ff0677ac */ /* 0x000e260008000a00 */
[----:B------:R-:W-:Y:S01]  /*3590*/  FMUL R0, R0, 1.5 ;  /* 0x3fc0000000007820 */ /* 0x000fe20000400000 */
[----:B------:R-:W-:-:S03]  /*35a0*/  UMOV UR4, 0x60 ;  /* 0x0000006000047882 */ /* 0x000fc60000000000 */
[----:B------:R-:W-:-:S04]  /*35b0*/  FMUL R0, R0, 1.5 ;  /* 0x3fc0000000007820 */ /* 0x000fc80000400000 */
        /* <DEDUP_REMOVED lines=92> */
[----:B0-----:R-:W-:-:S07]  /*3b80*/  FMUL R11, R0, 1.5 ;  /* 0x3fc00000000b7820 */ /* 0x001fce0000400000 */
.L_x_35:
[----:B------:R-:W-:Y:S01]  /*3b90*/  FMUL R0, R11, 1.5 ;  /* 0x3fc000000b007820 */ /* 0x000fe20000400000 */
[----:B------:R-:W-:-:S03]  /*3ba0*/  UIADD3 UR4, UPT, UPT, UR4, 0xe0, URZ ;  /* 0x000000e004047890 */ /* 0x000fc6000fffe0ff */
[----:B------:R-:W-:Y:S01]  /*3bb0*/  FMUL R0, R0, 1.5 ;  /* 0x3fc0000000007820 */ /* 0x000fe20000400000 */
[----:B------:R-:W-:-:S03]  /*3bc0*/  UISETP.NE.AND UP0, UPT, UR4, 0x186a0, UPT ;  /* 0x000186a00400788c */ /* 0x000fc6000bf05270 */
        /* <DEDUP_REMOVED lines=221> */
[----:B------:R-:W-:Y:S01]  /*49a0*/  FMUL R11, R0, 1.5 ;  /* 0x3fc00000000b7820 */ /* 0x000fe20000400000 */
[----:B------:R-:W-:Y:S06]  /*49b0*/  BRA.U UP0, `(.L_x_35) ;  /* 0xfffffff100747547 */ /* 0x000fec000b83ffff */
[----:B------:R-:W0:Y:S08]  /*49c0*/  LDC.64 R4, c[0x0][0x380] ;  /* 0x0000e000ff047b82 */ /* 0x000e300000000a00 */
[----:B------:R-:W1:Y:S08]  /*49d0*/  LDC.64 R6, c[0x0][0x388] ;  /* 0x0000e200ff067b82 */ /* 0x000e700000000a00 */
[----:B------:R-:W2:Y:S01]  /*49e0*/  LDC.64 R8, c[0x0][0x390] ;  /* 0x0000e400ff087b82 */ /* 0x000ea20000000a00 */
[----:B0-----:R-:W-:-:S06]  /*49f0*/  IMAD.WIDE R4, R2, 0x4, R4 ;  /* 0x0000000402047825 */ /* 0x001fcc00078e0204 */
[----:B------:R-:W3:Y:S01]  /*4a00*/  LDG.E R4, desc[UR6][R4.64] ;  /* 0x0000000604047981 */ /* 0x000ee2000c1e1900 */
[----:B-1----:R-:W-:-:S06]  /*4a10*/  IMAD.WIDE R6, R2, 0x4, R6 ;  /* 0x0000000402067825 */ /* 0x002fcc00078e0206 */
[----:B------:R-:W3:Y:S01]  /*4a20*/  LDG.E R7, desc[UR6][R6.64] ;  /* 0x0000000606077981 */ /* 0x000ee2000c1e1900 */
[----:B--2---:R-:W-:-:S04]  /*4a30*/  IMAD.WIDE R2, R2, 0x4, R8 ;  /* 0x0000000402027825 */ /* 0x004fc800078e0208 */
[----:B---3--:R-:W-:-:S04]  /*4a40*/  FADD R0, R4, R7 ;  /* 0x0000000704007221 */ /* 0x008fc80000000000 */
[----:B------:R-:W-:-:S05]  /*4a50*/  FADD R9, R0, R11 ;  /* 0x0000000b00097221 */ /* 0x000fca0000000000 */
[----:B------:R-:W-:Y:S01]  /*4a60*/  STG.E desc[UR6][R2.64], R9 ;  /* 0x0000000902007986 */ /* 0x000fe2000c101906 */
[----:B------:R-:W-:Y:S05]  /*4a70*/  EXIT ;  /* 0x000000000000794d */ /* 0x000fea0003800000 */
        .weak           $__internal_0_$__cuda_sm3x_div_rn_noftz_f32_slowpath
        .type           $__internal_0_$__cuda_sm3x_div_rn_noftz_f32_slowpath,@function
        .size           $__internal_0_$__cuda_sm3x_div_rn_noftz_f32_slowpath,(.L_x_45 - $__internal_0_$__cuda_sm3x_div_rn_noftz_f32_slowpath)
$__internal_0_$__cuda_sm3x_div_rn_noftz_f32_slowpath:
[----:B------:R-:W-:Y:S01]  /*4a80*/  SHF.R.U32.HI R5, RZ, 0x17, R4 ;  /* 0x00000017ff057819 */ /* 0x000fe20000011604 */
[----:B------:R-:W-:Y:S01]  /*4a90*/  HFMA2 R8, -RZ, RZ, 1.9375, 0 ;  /* 0x3fc00000ff087431 */ /* 0x000fe200000001ff */
[----:B------:R-:W-:Y:S02]  /*4aa0*/  SHF.R.U32.HI R0, RZ, 0x17, R3 ;  /* 0x00000017ff007819 */ /* 0x000fe40000011603 */
[----:B------:R-:W-:Y:S02]  /*4ab0*/  LOP3.LUT R5, R5, 0xff, RZ, 0xc0, !PT ;  /* 0x000000ff05057812 */ /* 0x000fe400078ec0ff */
[----:B------:R-:W-:Y:S02]  /*4ac0*/  LOP3.LUT R12, R0, 0xff, RZ, 0xc0, !PT ;  /* 0x000000ff000c7812 */ /* 0x000fe400078ec0ff */
[----:B------:R-:W-:Y:S02]  /*4ad0*/  IADD3 R9, PT, PT, R5, -0x1, RZ ;  /* 0xffffffff05097810 */ /* 0x000fe40007ffe0ff */
[----:B------:R-:W-:-:S02]  /*4ae0*/  IADD3 R10, PT, PT, R12, -0x1, RZ ;  /* 0xffffffff0c0a7810 */ /* 0x000fc40007ffe0ff */
[----:B------:R-:W-:-:S04]  /*4af0*/  ISETP.GT.U32.AND P0, PT, R9, 0xfd, PT ;  /* 0x000000fd0900780c */ /* 0x000fc80003f04070 */
[----:B------:R-:W-:-:S13]  /*4b00*/  ISETP.GT.U32.OR P0, PT, R10, 0xfd, P0 ;  /* 0x000000fd0a00780c */ /* 0x000fda0000704470 */
[----:B------:R-:W-:Y:S01]  /*4b10*/  @!P0 MOV R7, RZ ;  /* 0x000000ff00078202 */ /* 0x000fe20000000f00 */
[----:B------:R-:W-:Y:S06]  /*4b20*/  @!P0 BRA `(.L_x_36) ;  /* 0x0000000000608947 */ /* 0x000fec0003800000 */
[----:B------:R-:W-:Y:S02]  /*4b30*/  MOV R0, 0x3fc00000 ;  /* 0x3fc0000000007802 */ /* 0x000fe40000000f00 */
[----:B------:R-:W-:Y:S02]  /*4b40*/  FSETP.GTU.FTZ.AND P0, PT, |R3|, +INF , PT ;  /* 0x7f8000000300780b */ /* 0x000fe40003f1c200 */
[----:B------:R-:W-:-:S04]  /*4b50*/  FSETP.GTU.FTZ.AND P1, PT, |R0|, +INF , PT ;  /* 0x7f8000000000780b */ /* 0x000fc80003f3c200 */
[----:B------:R-:W-:-:S13]  /*4b60*/  PLOP3.LUT P0, PT, P0, P1, PT, 0xf8, 0x8f ;  /* 0x00000000008f781c */ /* 0x000fda0000703f70 */
[----:B------:R-:W-:Y:S05]  /*4b70*/  @P0 BRA `(.L_x_37) ;  /* 0x0000000400440947 */ /* 0x000fea0003800000 */
[----:B------:R-:W-:-:S13]  /*4b80*/  LOP3.LUT P0, RZ, R8, 0x7fffffff, R3, 0xc8, !PT ;  /* 0x7fffffff08ff7812 */ /* 0x000fda000780c803 */
[----:B------:R-:W-:Y:S05]  /*4b90*/  @!P0 BRA `(.L_x_38) ;  /* 0x0000000400348947 */ /* 0x000fea0003800000 */
[C---:B------:R-:W-:Y:S02]  /*4ba0*/  FSETP.NEU.FTZ.AND P2, PT, |R3|.reuse, +INF , PT ;  /* 0x7f8000000300780b */ /* 0x040fe40003f5d200 */
[----:B------:R-:W-:Y:S02]  /*4bb0*/  FSETP.NEU.FTZ.AND P1, PT, |R0|, +INF , PT ;  /* 0x7f8000000000780b */ /* 0x000fe40003f3d200 */
[----:B------:R-:W-:-:S11]  /*4bc0*/  FSETP.NEU.FTZ.AND P0, PT, |R3|, +INF , PT ;  /* 0x7f8000000300780b */ /* 0x000fd60003f1d200 */
[----:B------:R-:W-:Y:S05]  /*4bd0*/  @!P1 BRA !P2, `(.L_x_38) ;  /* 0x0000000400249947 */ /* 0x000fea0005000000 */
[----:B------:R-:W-:-:S04]  /*4be0*/  LOP3.LUT P2, RZ, R3, 0x7fffffff, RZ, 0xc0, !PT ;  /* 0x7fffffff03ff7812 */ /* 0x000fc8000784c0ff */
[----:B------:R-:W-:-:S13]  /*4bf0*/  PLOP3.LUT P1, PT, P1, P2, PT, 0x2f, 0xf2 ;  /* 0x0000000000f2781c */ /* 0x000fda0000f24577 */
[----:B------:R-:W-:Y:S05]  /*4c00*/  @P1 BRA `(.L_x_39) ;  /* 0x0000000400101947 */ /* 0x000fea0003800000 */
[----:B------:R-:W-:-:S04]  /*4c10*/  LOP3.LUT P1, RZ, R8, 0x7fffffff, RZ, 0xc0, !PT ;  /* 0x7fffffff08ff7812 */ /* 0x000fc8000782c0ff */
[----:B------:R-:W-:-:S13]  /*4c20*/  PLOP3.LUT P0, PT, P0, P1, PT, 0x2f, 0xf2 ;  /* 0x0000000000f2781c */ /* 0x000fda0000702577 */
[----:B------:R-:W-:Y:S05]  /*4c30*/  @P0 BRA `(.L_x_40) ;  /* 0x0000000000f80947 */ /* 0x000fea0003800000 */
[----:B------:R-:W-:Y:S02]  /*4c40*/  ISETP.GE.AND P0, PT, R10, RZ, PT ;  /* 0x000000ff0a00720c */ /* 0x000fe40003f06270 */
[----:B------:R-:W-:-:S11]  /*4c50*/  ISETP.GE.AND P1, PT, R9, RZ, PT ;  /* 0x000000ff0900720c */ /* 0x000fd60003f26270 */
[----:B------:R-:W-:Y:S01]  /*4c60*/  @P0 MOV R7, RZ ;  /* 0x000000ff00070202 */ /* 0x000fe20000000f00 */
[----:B------:R-:W-:Y:S01]  /*4c70*/  @!P0 FFMA R3, R3, 1.84467440737095516160e+19, RZ ;  /* 0x5f80000003038823 */ /* 0x000fe200000000ff */
[----:B------:R-:W-:Y:S01]  /*4c80*/  @!P0 MOV R7, 0xffffffc0 ;  /* 0xffffffc000078802 */ /* 0x000fe20000000f00 */
[----:B------:R-:W-:-:S03]  /*4c90*/  @!P1 FFMA R8, R0, 1.84467440737095516160e+19, RZ ;  /* 0x5f80000000089823 */ /* 0x000fc600000000ff */
[----:B------:R-:W-:-:S07]  /*4ca0*/  @!P1 IADD3 R7, PT, PT, R7, 0x40, RZ ;  /* 0x0000004007079810 */ /* 0x000fce0007ffe0ff */
.L_x_36:
[----:B------:R-:W-:-:S04]  /*4cb0*/  LEA R9, R5, 0xc0800000, 0x17 ;  /* 0xc080000005097811 */ /* 0x000fc800078eb8ff */
[----:B------:R-:W-:Y:S02]  /*4cc0*/  IADD3 R9, PT, PT, -R9, R8, RZ ;  /* 0x0000000809097210 */ /* 0x000fe40007ffe1ff */
[----:B------:R-:W-:Y:S02]  /*4cd0*/  IADD3 R8, PT, PT, R12, -0x7f, RZ ;  /* 0xffffff810c087810 */ /* 0x000fe40007ffe0ff */
[----:B------:R-:W0:Y:S01]  /*4ce0*/  MUFU.RCP R10, R9 ;  /* 0x00000009000a7308 */ /* 0x000e220000001000 */
[----:B------:R-:W-:Y:S02]  /*4cf0*/  FADD.FTZ R11, -R9, -RZ ;  /* 0x800000ff090b7221 */ /* 0x000fe40000010100 */
[C---:B------:R-:W-:Y:S01]  /*4d00*/  IMAD R0, R8.reuse, -0x800000, R3 ;  /* 0xff80000008007824 */ /* 0x040fe200078e0203 */
[----:B------:R-:W-:-:S04]  /*4d10*/  IADD3 R8, PT, PT, R8, 0x7f, -R5 ;  /* 0x0000007f08087810 */ /* 0x000fc80007ffe805 */
[----:B------:R-:W-:Y:S01]  /*4d20*/  IADD3 R8, PT, PT, R8, R7, RZ ;  /* 0x0000000708087210 */ /* 0x000fe20007ffe0ff */
[----:B0-----:R-:W-:-:S04]  /*4d30*/  FFMA R13, R10, R11, 1 ;  /* 0x3f8000000a0d7423 */ /* 0x001fc8000000000b */
[----:B------:R-:W-:-:S04]  /*4d40*/  FFMA R12, R10, R13, R10 ;  /* 0x0000000d0a0c7223 */ /* 0x000fc8000000000a */
[----:B------:R-:W-:-:S04]  /*4d50*/  FFMA R3, R0, R12, RZ ;  /* 0x0000000c00037223 */ /* 0x000fc800000000ff */
[----:B------:R-:W-:-:S04]  /*4d60*/  FFMA R10, R11, R3, R0 ;  /* 0x000000030b0a7223 */ /* 0x000fc80000000000 */
[----:B------:R-:W-:-:S04]  /*4d70*/  FFMA R13, R12, R10, R3 ;  /* 0x0000000a0c0d7223 */ /* 0x000fc80000000003 */
[----:B------:R-:W-:-:S04]  /*4d80*/  FFMA R10, R11, R13, R0 ;  /* 0x0000000d0b0a7223 */ /* 0x000fc80000000000 */
[----:B------:R-:W-:-:S05]  /*4d90*/  FFMA R0, R12, R10, R13 ;  /* 0x0000000a0c007223 */ /* 0x000fca000000000d */
[----:B------:R-:W-:-:S04]  /*4da0*/  SHF.R.U32.HI R3, RZ, 0x17, R0 ;  /* 0x00000017ff037819 */ /* 0x000fc80000011600 */
[----:B------:R-:W-:-:S04]  /*4db0*/  LOP3.LUT R3, R3, 0xff, RZ, 0xc0, !PT ;  /* 0x000000ff03037812 */ /* 0x000fc800078ec0ff */
[----:B------:R-:W-:-:S04]  /*4dc0*/  IADD3 R7, PT, PT, R3, R8, RZ ;  /* 0x0000000803077210 */ /* 0x000fc80007ffe0ff */
[----:B------:R-:W-:-:S04]  /*4dd0*/  IADD3 R3, PT, PT, R7, -0x1, RZ ;  /* 0xffffffff07037810 */ /* 0x000fc80007ffe0ff */
[----:B------:R-:W-:-:S13]  /*4de0*/  ISETP.GE.U32.AND P0, PT, R3, 0xfe, PT ;  /* 0x000000fe0300780c */ /* 0x000fda0003f06070 */
[----:B------:R-:W-:Y:S05]  /*4df0*/  @!P0 BRA `(.L_x_41) ;  /* 0x0000000000808947 */ /* 0x000fea0003800000 */
[----:B------:R-:W-:-:S13]  /*4e00*/  ISETP.GT.AND P0, PT, R7, 0xfe, PT ;  /* 0x000000fe0700780c */ /* 0x000fda0003f04270 */
[----:B------:R-:W-:Y:S05]  /*4e10*/  @P0 BRA `(.L_x_42) ;  /* 0x00000000006c0947 */ /* 0x000fea0003800000 */
[----:B------:R-:W-:-:S13]  /*4e20*/  ISETP.GE.AND P0, PT, R7, 0x1, PT ;  /* 0x000000010700780c */ /* 0x000fda0003f06270 */
[----:B------:R-:W-:Y:S05]  /*4e30*/  @P0 BRA `(.L_x_43) ;  /* 0x0000000000980947 */ /* 0x000fea0003800000 */
[----:B------:R-:W-:Y:S02]  /*4e40*/  ISETP.GE.AND P0, PT, R7, -0x18, PT ;  /* 0xffffffe80700780c */ /* 0x000fe40003f06270 */
[----:B------:R-:W-:-:S11]  /*4e50*/  LOP3.LUT R0, R0, 0x80000000, RZ, 0xc0, !PT ;  /* 0x8000000000007812 */ /* 0x000fd600078ec0ff */
[----:B------:R-:W-:Y:S05]  /*4e60*/  @!P0 BRA `(.L_x_43) ;  /* 0x00000000008c8947 */ /* 0x000fea0003800000 */
[CCC-:B------:R-:W-:Y:S01]  /*4e70*/  FFMA.RZ R3, R12.reuse, R10.reuse, R13.reuse ;  /* 0x0000000a0c037223 */ /* 0x1c0fe2000000c00d */
[CCC-:B------:R-:W-:Y:S01]  /*4e80*/  FFMA.RM R8, R12.reuse, R10.reuse, R13.reuse ;  /* 0x0000000a0c087223 */ /* 0x1c0fe2000000400d */
[C---:B------:R-:W-:Y:S02]  /*4e90*/  ISETP.NE.AND P2, PT, R7.reuse, RZ, PT ;  /* 0x000000ff0700720c */ /* 0x040fe40003f45270 */
[----:B------:R-:W-:Y:S02]  /*4ea0*/  ISETP.NE.AND P1, PT, R7, RZ, PT ;  /* 0x000000ff0700720c */ /* 0x000fe40003f25270 */
[----:B------:R-:W-:Y:S01]  /*4eb0*/  LOP3.LUT R5, R3, 0x7fffff, RZ, 0xc0, !PT ;  /* 0x007fffff03057812 */ /* 0x000fe200078ec0ff */
[----:B------:R-:W-:Y:S01]  /*4ec0*/  FFMA.RP R3, R12, R10, R13 ;  /* 0x0000000a0c037223 */ /* 0x000fe2000000800d */
[----:B------:R-:W-:Y:S02]  /*4ed0*/  IADD3 R10, PT, PT, R7, 0x20, RZ ;  /* 0x00000020070a7810 */ /* 0x000fe40007ffe0ff */
[----:B------:R-:W-:-:S02]  /*4ee0*/  LOP3.LUT R5, R5, 0x800000, RZ, 0xfc, !PT ;  /* 0x0080000005057812 */ /* 0x000fc400078efcff */
[----:B------:R-:W-:Y:S02]  /*4ef0*/  IADD3 R7, PT, PT, -R7, RZ, RZ ;  /* 0x000000ff07077210 */ /* 0x000fe40007ffe1ff */
[----:B------:R-:W-:Y:S02]  /*4f00*/  SHF.L.U32 R10, R5, R10, RZ ;  /* 0x0000000a050a7219 */ /* 0x000fe400000006ff */
[----:B------:R-:W-:Y:S02]  /*4f10*/  FSETP.NEU.FTZ.AND P0, PT, R3, R8, PT ;  /* 0x000000080300720b */ /* 0x000fe40003f1d000 */
[----:B------:R-:W-:Y:S02]  /*4f20*/  SEL R8, R7, RZ, P2 ;  /* 0x000000ff07087207 */ /* 0x000fe40001000000 */
[----:B------:R-:W-:Y:S02]  /*4f30*/  ISETP.NE.AND P1, PT, R10, RZ, P1 ;  /* 0x000000ff0a00720c */ /* 0x000fe40000f25270 */
[----:B------:R-:W-:-:S02]  /*4f40*/  SHF.R.U32.HI R8, RZ, R8, R5 ;  /* 0x00000008ff087219 */ /* 0x000fc40000011605 */
[----:B------:R-:W-:Y:S02]  /*4f50*/  PLOP3.LUT P0, PT, P0, P1, PT, 0xf8, 0x8f ;  /* 0x00000000008f781c */ /* 0x000fe40000703f70 */
[----:B------:R-:W-:Y:S02]  /*4f60*/  SHF.R.U32.HI R10, RZ, 0x1, R8 ;  /* 0x00000001ff0a7819 */ /* 0x000fe40000011608 */
[----:B------:R-:W-:-:S04]  /*4f70*/  SEL R3, RZ, 0x1, !P0 ;  /* 0x00000001ff037807 */ /* 0x000fc80004000000 */
[----:B------:R-:W-:-:S04]  /*4f80*/  LOP3.LUT R3, R3, 0x1, R10, 0xf8, !PT ;  /* 0x0000000103037812 */ /* 0x000fc800078ef80a */
[----:B------:R-:W-:-:S04]  /*4f90*/  LOP3.LUT R3, R3, R8, RZ, 0xc0, !PT ;  /* 0x0000000803037212 */ /* 0x000fc800078ec0ff */
[----:B------:R-:W-:-:S04]  /*4fa0*/  IADD3 R3, PT, PT, R10, R3, RZ ;  /* 0x000000030a037210 */ /* 0x000fc80007ffe0ff */
[----:B------:R-:W-:Y:S01]  /*4fb0*/  LOP3.LUT R0, R3, R0, RZ, 0xfc, !PT ;  /* 0x0000000003007212 */ /* 0x000fe200078efcff */
[----:B------:R-:W-:Y:S06]  /*4fc0*/  BRA `(.L_x_43) ;  /* 0x0000000000347947 */ /* 0x000fec0003800000 */
.L_x_42:
[----:B------:R-:W-:-:S04]  /*4fd0*/  LOP3.LUT R0, R0, 0x80000000, RZ, 0xc0, !PT ;  /* 0x8000000000007812 */ /* 0x000fc800078ec0ff */
[----:B------:R-:W-:Y:S01]  /*4fe0*/  LOP3.LUT R0, R0, 0x7f800000, RZ, 0xfc, !PT ;  /* 0x7f80000000007812 */ /* 0x000fe200078efcff */
[----:B------:R-:W-:Y:S06]  /*4ff0*/  BRA `(.L_x_43) ;  /* 0x0000000000287947 */ /* 0x000fec0003800000 */
.L_x_41:
[----:B------:R-:W-:Y:S01]  /*5000*/  LEA R0, R8, R0, 0x17 ;  /* 0x0000000008007211 */ /* 0x000fe200078eb8ff */
[----:B------:R-:W-:Y:S06]  /*5010*/  BRA `(.L_x_43) ;  /* 0x0000000000207947 */ /* 0x000fec0003800000 */
.L_x_40:
[----:B------:R-:W-:-:S04]  /*5020*/  LOP3.LUT R0, R8, 0x80000000, R3, 0x48, !PT ;  /* 0x8000000008007812 */ /* 0x000fc800078e4803 */
[----:B------:R-:W-:Y:S01]  /*5030*/  LOP3.LUT R0, R0, 0x7f800000, RZ, 0xfc, !PT ;  /* 0x7f80000000007812 */ /* 0x000fe200078efcff */
[----:B------:R-:W-:Y:S06]  /*5040*/  BRA `(.L_x_43) ;  /* 0x0000000000147947 */ /* 0x000fec0003800000 */
.L_x_39:
[----:B------:R-:W-:Y:S01]  /*5050*/  LOP3.LUT R0, R8, 0x80000000, R3, 0x48, !PT ;  /* 0x8000000008007812 */ /* 0x000fe200078e4803 */
[----:B------:R-:W-:Y:S06]  /*5060*/  BRA `(.L_x_43) ;  /* 0x00000000000c7947 */ /* 0x000fec0003800000 */
.L_x_38:
[----:B------:R-:W0:Y:S01]  /*5070*/  MUFU.RSQ R0, -QNAN ;  /* 0xffc0000000007908 */ /* 0x000e220000001400 */
[----:B------:R-:W-:Y:S05]  /*5080*/  BRA `(.L_x_43) ;  /* 0x0000000000047947 */ /* 0x000fea0003800000 */
.L_x_37:
[----:B------:R-:W-:-:S07]  /*5090*/  FADD.FTZ R0, R3, R0 ;  /* 0x0000000003007221 */ /* 0x000fce0000010000 */
.L_x_43:
[----:B------:R-:W-:Y:S01]  /*50a0*/  HFMA2 R7, -RZ, RZ, 0, 0 ;  /* 0x00000000ff077431 */ /* 0x000fe200000001ff */
[----:B0-----:R-:W-:-:S03]  /*50b0*/  MOV R3, R0 ;  /* 0x0000000000037202 */ /* 0x001fc60000000f00 */
[----:B------:R-:W-:Y:S05]  /*50c0*/  RET.REL.NODEC R6 `(_Z9vectorAddPKfS0_Pfi) ;  /* 0xffffffac06cc7950 */ /* 0x000fea0003c3ffff */
.L_x_44:
[----:B------:R-:W-:-:S00]  /*50d0*/  BRA `(.L_x_44) ;  /* 0xfffffffc00fc7947 */ /* 0x000fc0000383ffff */
[----:B------:R-:W-:-:S00]  /*50e0*/  NOP ;  /* 0x0000000000007918 */ /* 0x000fc00000000000 */
        /* <DEDUP_REMOVED lines=9> */
.L_x_45:


//--------------------- .nv.shared.reserved.0     --------------------------
	.section	.nv.shared.reserved.0,"aw",@nobits
	.weak		__nv_reservedSMEM_offset_0_alias
	.size		__nv_reservedSMEM_offset_0_alias, 0, 64
	.other		__nv_reservedSMEM_offset_0_alias,@"STO_CUDA_RESERVED_SHARED STV_DEFAULT"
__nv_reservedSMEM_offset_0_alias:
	.zero		0
	.zero		64


//--------------------- .nv.constant0._Z9vectorAddPKfS0_Pfi --------------------------
	.section	.nv.constant0._Z9vectorAddPKfS0_Pfi,"a",@progbits
	.sectionflags	@""
	.align	4
.nv.constant0._Z9vectorAddPKfS0_Pfi:
	.zero		924


//--------------------- SYMBOLS --------------------------

	.type		.nv.reservedSmem.offset0,@object
	.size		.nv.reservedSmem.offset0,0x4
